	.headerflags	@"EF_CUDA_TEXMODE_UNIFIED EF_CUDA_64BIT_ADDRESS EF_CUDA_ACCELERATORS EF_CUDA_SM90 EF_CUDA_VIRTUAL_SM(EF_CUDA_SM90)"
	.elftype	@"ET_EXEC"


//--------------------- .nv.info                  --------------------------
	.section	.nv.info,"",@"SHT_CUDA_INFO"
	.align	4


	//----- nvinfo : EIATTR_REGCOUNT
	.align		4
        /*0000*/ 	.byte	0x04, 0x2f
        /*0002*/ 	.short	(.L_2 - .L_1)
	.align		4
.L_1:
        /*0004*/ 	.word	index@(triton_poi_fused_add_binary_cross_entropy_with_logits_eq_mul_pow_rsub_sigmoid_where_0)
        /*0008*/ 	.word	0x00000018


	//----- nvinfo : EIATTR_MIN_STACK_SIZE
	.align		4
.L_2:
        /*000c*/ 	.byte	0x04, 0x12
        /*000e*/ 	.short	(.L_4 - .L_3)
	.align		4
.L_3:
        /*0010*/ 	.word	index@(triton_poi_fused_add_binary_cross_entropy_with_logits_eq_mul_pow_rsub_sigmoid_where_0)
        /*0014*/ 	.word	0x00000000


	//----- nvinfo : EIATTR_FRAME_SIZE
	.align		4
.L_4:
        /*0018*/ 	.byte	0x04, 0x11
        /*001a*/ 	.short	(.L_6 - .L_5)
	.align		4
.L_5:
        /*001c*/ 	.word	index@(triton_poi_fused_add_binary_cross_entropy_with_logits_eq_mul_pow_rsub_sigmoid_where_0)
        /*0020*/ 	.word	0x00000000


	//----- nvinfo : EIATTR_MIN_STACK_SIZE
	.align		4
.L_6:
        /*0024*/ 	.byte	0x04, 0x12
        /*0026*/ 	.short	(.L_8 - .L_7)
	.align		4
.L_7:
        /*0028*/ 	.word	index@(triton_poi_fused_add_binary_cross_entropy_with_logits_eq_mul_pow_rsub_sigmoid_where_0)
        /*002c*/ 	.word	0x00000000
.L_8:


//--------------------- .nv.info.triton_poi_fused_add_binary_cross_entropy_with_logits_eq_mul_pow_rsub_sigmoid_where_0 --------------------------
	.section	.nv.info.triton_poi_fused_add_binary_cross_entropy_with_logits_eq_mul_pow_rsub_sigmoid_where_0,"",@"SHT_CUDA_INFO"
	.sectionflags	@""
	.align	4


	//----- nvinfo : EIATTR_CUDA_API_VERSION
	.align		4
        /*0000*/ 	.byte	0x04, 0x37
        /*0002*/ 	.short	(.L_10 - .L_9)
.L_9:
        /*0004*/ 	.word	0x0000007c


	//----- nvinfo : EIATTR_KPARAM_INFO
	.align		4
.L_10:
        /*0008*/ 	.byte	0x04, 0x17
        /*000a*/ 	.short	(.L_12 - .L_11)
.L_11:
        /*000c*/ 	.word	0x00000000
        /*0010*/ 	.short	0x0003
        /*0012*/ 	.short	0x0018
        /*0014*/ 	.byte	0x00, 0xf0, 0x11, 0x00


	//----- nvinfo : EIATTR_KPARAM_INFO
	.align		4
.L_12:
        /*0018*/ 	.byte	0x04, 0x17
        /*001a*/ 	.short	(.L_14 - .L_13)
.L_13:
        /*001c*/ 	.word	0x00000000
        /*0020*/ 	.short	0x0002
        /*0022*/ 	.short	0x0010
        /*0024*/ 	.byte	0x00, 0xf4, 0x21, 0x00


	//----- nvinfo : EIATTR_KPARAM_INFO
	.align		4
.L_14:
        /*0028*/ 	.byte	0x04, 0x17
        /*002a*/ 	.short	(.L_16 - .L_15)
.L_15:
        /*002c*/ 	.word	0x00000000
        /*0030*/ 	.short	0x0001
        /*0032*/ 	.short	0x0008
        /*0034*/ 	.byte	0x00, 0xf4, 0x21, 0x00


	//----- nvinfo : EIATTR_KPARAM_INFO
	.align		4
.L_16:
        /*0038*/ 	.byte	0x04, 0x17
        /*003a*/ 	.short	(.L_18 - .L_17)
.L_17:
        /*003c*/ 	.word	0x00000000
        /*0040*/ 	.short	0x0000
        /*0042*/ 	.short	0x0000
        /*0044*/ 	.byte	0x00, 0xf4, 0x21, 0x00


	//----- nvinfo : EIATTR_SPARSE_MMA_MASK
	.align		4
.L_18:
        /*0048*/ 	.byte	0x03, 0x50
        /*004a*/ 	.short	0x0000


	//----- nvinfo : EIATTR_MAXREG_COUNT
	.align		4
        /*004c*/ 	.byte	0x03, 0x1b
        /*004e*/ 	.short	0x00ff


	//----- nvinfo : EIATTR_EXIT_INSTR_OFFSETS
	.align		4
        /*0050*/ 	.byte	0x04, 0x1c
        /*0052*/ 	.short	(.L_20 - .L_19)


	//   ....[0]....
.L_19:
        /*0054*/ 	.word	0x000008e0


	//   ....[1]....
        /*0058*/ 	.word	0x00000900


	//----- nvinfo : EIATTR_REQNTID
	.align		4
.L_20:
        /*005c*/ 	.byte	0x04, 0x10
        /*005e*/ 	.short	(.L_22 - .L_21)
.L_21:
        /*0060*/ 	.word	0x00000080
        /*0064*/ 	.word	0x00000001
        /*0068*/ 	.word	0x00000001


	//----- nvinfo : EIATTR_CRS_STACK_SIZE
	.align		4
.L_22:
        /*006c*/ 	.byte	0x04, 0x1e
        /*006e*/ 	.short	(.L_24 - .L_23)
.L_23:
        /*0070*/ 	.word	0x00000000


	//----- nvinfo : EIATTR_CBANK_PARAM_SIZE
	.align		4
.L_24:
        /*0074*/ 	.byte	0x03, 0x19
        /*0076*/ 	.short	0x001c


	//----- nvinfo : EIATTR_PARAM_CBANK
	.align		4
        /*0078*/ 	.byte	0x04, 0x0a
        /*007a*/ 	.short	(.L_26 - .L_25)
	.align		4
.L_25:
        /*007c*/ 	.word	index@(.nv.constant0.triton_poi_fused_add_binary_cross_entropy_with_logits_eq_mul_pow_rsub_sigmoid_where_0)
        /*0080*/ 	.short	0x0210
        /*0082*/ 	.short	0x001c


	//----- nvinfo : EIATTR_SW_WAR
	.align		4
.L_26:
        /*0084*/ 	.byte	0x04, 0x36
        /*0086*/ 	.short	(.L_28 - .L_27)
.L_27:
        /*0088*/ 	.word	0x00000008
.L_28:


//--------------------- .nv.callgraph             --------------------------
	.section	.nv.callgraph,"",@"SHT_CUDA_CALLGRAPH"
	.align	4
	.sectionentsize	8
	.align		4
        /*0000*/ 	.word	0x00000000
	.align		4
        /*0004*/ 	.word	0xffffffff
	.align		4
        /*0008*/ 	.word	0x00000000
	.align		4
        /*000c*/ 	.word	0xfffffffe
	.align		4
        /*0010*/ 	.word	0x00000000
	.align		4
        /*0014*/ 	.word	0xfffffffd
	.align		4
        /*0018*/ 	.word	0x00000000
	.align		4
        /*001c*/ 	.word	0xfffffffc


//--------------------- .nv.constant4             --------------------------
	.section	.nv.constant4,"a",@progbits
	.align	8
	.align		8
.nv.constant4:
        /*0000*/ 	.dword	_$_str


//--------------------- .text.triton_poi_fused_add_binary_cross_entropy_with_logits_eq_mul_pow_rsub_sigmoid_where_0 --------------------------
	.section	.text.triton_poi_fused_add_binary_cross_entropy_with_logits_eq_mul_pow_rsub_sigmoid_where_0,"ax",@progbits
	.align	128
        .global         triton_poi_fused_add_binary_cross_entropy_with_logits_eq_mul_pow_rsub_sigmoid_where_0
        .type           triton_poi_fused_add_binary_cross_entropy_with_logits_eq_mul_pow_rsub_sigmoid_where_0,@function
        .size           triton_poi_fused_add_binary_cross_entropy_with_logits_eq_mul_pow_rsub_sigmoid_where_0,(.L_x_5 - triton_poi_fused_add_binary_cross_entropy_with_logits_eq_mul_pow_rsub_sigmoid_where_0)
        .other          triton_poi_fused_add_binary_cross_entropy_with_logits_eq_mul_pow_rsub_sigmoid_where_0,@"STO_CUDA_ENTRY STV_DEFAULT"
triton_poi_fused_add_binary_cross_entropy_with_logits_eq_mul_pow_rsub_sigmoid_where_0:
.text.triton_poi_fused_add_binary_cross_entropy_with_logits_eq_mul_pow_rsub_sigmoid_where_0:
[----:B------:R-:W0:Y:S02]  /*0000*/  LDC R1, c[0x0][0x28] ;  /* 0x00000a00ff017b82 */ /* 0x000e240000000800 */
[----:B------:R-:W1:Y:S01]  /*0010*/  S2R R0, SR_TID.X ;  /* 0x0000000000007919 */ /* 0x000e620000002100 */
[----:B------:R-:W2:Y:S01]  /*0020*/  LDC.64 R8, c[0x0][0x218] ;  /* 0x00008600ff087b82 */ /* 0x000ea20000000a00 */
[----:B------:R-:W-:Y:S01]  /*0030*/  ULDC.64 UR4, c[0x0][0x208] ;  /* 0x0000820000047ab9 */ /* 0x000fe20000000a00 */
[----:B------:R-:W3:Y:S06]  /*0040*/  S2R R3, SR_CTAID.X ;  /* 0x0000000000037919 */ /* 0x000eec0000002500 */
[----:B------:R-:W4:Y:S01]  /*0050*/  LDC.64 R6, c[0x0][0x210] ;  /* 0x00008400ff067b82 */ /* 0x000f220000000a00 */
[----:B-1----:R-:W-:-:S04]  /*0060*/  SHF.L.U32 R0, R0, 0x1, RZ ;  /* 0x0000000100007819 */ /* 0x002fc800000006ff */
[----:B------:R-:W-:-:S04]  /*0070*/  LOP3.LUT R0, R0, 0xfe, RZ, 0xc0, !PT ;  /* 0x000000fe00007812 */ /* 0x000fc800078ec0ff */
[----:B---3--:R-:W-:Y:S02]  /*0080*/  LEA R0, R3, R0, 0x8 ;  /* 0x0000000003007211 */ /* 0x008fe400078e40ff */
[----:B------:R-:W-:Y:S02]  /*0090*/  CS2R R2, SRZ ;  /* 0x0000000000027805 */ /* 0x000fe4000001ff00 */
[C---:B------:R-:W-:Y:S01]  /*00a0*/  ISETP.GE.AND P0, PT, R0.reuse, 0x100, PT ;  /* 0x000001000000780c */ /* 0x040fe20003f06270 */
[----:B--2---:R-:W-:-:S12]  /*00b0*/  IMAD.WIDE R8, R0, 0x4, R8 ;  /* 0x0000000400087825 */ /* 0x004fd800078e0208 */
[----:B------:R-:W2:Y:S01]  /*00c0*/  @!P0 LDG.E.64 R2, desc[UR4][R8.64] ;  /* 0x0000000408028981 */ /* 0x000ea2000c1e1b00 */
[----:B------:R-:W-:Y:S01]  /*00d0*/  CS2R R4, SRZ ;  /* 0x0000000000047805 */ /* 0x000fe2000001ff00 */
[----:B----4-:R-:W-:-:S05]  /*00e0*/  IMAD.WIDE R6, R0, 0x4, R6 ;  /* 0x0000000400067825 */ /* 0x010fca00078e0206 */
[----:B------:R1:W3:Y:S01]  /*00f0*/  @!P0 LDG.E.64 R4, desc[UR4][R6.64] ;  /* 0x0000000406048981 */ /* 0x0002e2000c1e1b00 */
[----:B------:R-:W-:Y:S01]  /*0100*/  MOV R19, 0x3d39bf78 ;  /* 0x3d39bf7800137802 */ /* 0x000fe20000000f00 */
[----:B------:R-:W-:Y:S01]  /*0110*/  BSSY B0, `(.L_x_0) ;  /* 0x000006a000007945 */ /* 0x000fe20003800000 */
[--C-:B--2---:R-:W-:Y:S01]  /*0120*/  FADD R10, RZ, -|R2|.reuse ;  /* 0xc0000002ff0a7221 */ /* 0x104fe20000000000 */
[--C-:B------:R-:W-:Y:S01]  /*0130*/  FADD R11, RZ, -|R3|.reuse ;  /* 0xc0000003ff0b7221 */ /* 0x100fe20000000000 */
[----:B------:R-:W-:Y:S02]  /*0140*/  FADD R8, RZ, -R3 ;  /* 0x80000003ff087221 */ /* 0x000fe40000000000 */
[----:B------:R-:W-:Y:S01]  /*0150*/  FMUL R13, R10, 1.4426950216293334961 ;  /* 0x3fb8aa3b0a0d7820 */ /* 0x000fe20000400000 */
[----:B------:R-:W-:Y:S01]  /*0160*/  FADD R10, RZ, -R2 ;  /* 0x80000002ff0a7221 */ /* 0x000fe20000000000 */
[----:B------:R-:W-:Y:S01]  /*0170*/  FMUL R9, R11, 1.4426950216293334961 ;  /* 0x3fb8aa3b0b097820 */ /* 0x000fe20000400000 */
[----:B------:R-:W-:-:S02]  /*0180*/  FMUL R11, R8, 1.4426950216293334961 ;  /* 0x3fb8aa3b080b7820 */ /* 0x000fc40000400000 */
[----:B------:R-:W-:Y:S01]  /*0190*/  FMUL R10, R10, 1.4426950216293334961 ;  /* 0x3fb8aa3b0a0a7820 */ /* 0x000fe20000400000 */
[----:B------:R-:W-:Y:S02]  /*01a0*/  FSETP.GEU.AND P3, PT, R13, -126, PT ;  /* 0xc2fc00000d00780b */ /* 0x000fe40003f6e000 */
[----:B------:R-:W-:Y:S02]  /*01b0*/  FSETP.GEU.AND P4, PT, R9, -126, PT ;  /* 0xc2fc00000900780b */ /* 0x000fe40003f8e000 */
[----:B------:R-:W-:Y:S02]  /*01c0*/  FSETP.GEU.AND P1, PT, R10, -126, PT ;  /* 0xc2fc00000a00780b */ /* 0x000fe40003f2e000 */
[----:B------:R-:W-:-:S07]  /*01d0*/  FSETP.GEU.AND P2, PT, R11, -126, PT ;  /* 0xc2fc00000b00780b */ /* 0x000fce0003f4e000 */
[----:B------:R-:W-:Y:S02]  /*01e0*/  @!P3 FMUL R13, R13, 0.5 ;  /* 0x3f0000000d0db820 */ /* 0x000fe40000400000 */
[----:B------:R-:W-:Y:S02]  /*01f0*/  @!P4 FMUL R9, R9, 0.5 ;  /* 0x3f0000000909c820 */ /* 0x000fe40000400000 */
[----:B------:R-:W-:Y:S01]  /*0200*/  @!P1 FMUL R10, R10, 0.5 ;  /* 0x3f0000000a0a9820 */ /* 0x000fe20000400000 */
[----:B-1----:R-:W1:Y:S01]  /*0210*/  MUFU.EX2 R6, R13 ;  /* 0x0000000d00067308 */ /* 0x002e620000000800 */
[----:B------:R-:W-:-:S07]  /*0220*/  @!P2 FMUL R11, R11, 0.5 ;  /* 0x3f0000000b0ba820 */ /* 0x000fce0000400000 */
[----:B------:R-:W2:Y:S01]  /*0230*/  MUFU.EX2 R8, R10 ;  /* 0x0000000a00087308 */ /* 0x000ea20000000800 */
[----:B-1----:R-:W-:-:S07]  /*0240*/  @!P3 FMUL R6, R6, R6 ;  /* 0x000000060606b220 */ /* 0x002fce0000400000 */
[----:B------:R1:W4:Y:S01]  /*0250*/  MUFU.EX2 R7, R9 ;  /* 0x0000000900077308 */ /* 0x0003220000000800 */
[----:B---3--:R-:W-:Y:S01]  /*0260*/  FSETP.NEU.AND P3, PT, R5, 1, PT ;  /* 0x3f8000000500780b */ /* 0x008fe20003f6d000 */
[----:B------:R-:W-:Y:S01]  /*0270*/  FADD.FTZ.RZ R14, R6, 1 ;  /* 0x3f800000060e7421 */ /* 0x000fe2000001c000 */
[----:B--2---:R-:W-:-:S05]  /*0280*/  @!P1 FMUL R8, R8, R8 ;  /* 0x0000000808089220 */ /* 0x004fca0000400000 */
[----:B------:R2:W3:Y:S01]  /*0290*/  MUFU.EX2 R12, R11 ;  /* 0x0000000b000c7308 */ /* 0x0004e20000000800 */
[----:B------:R-:W-:Y:S01]  /*02a0*/  IADD3 R14, R14, -0x3f400000, RZ ;  /* 0xc0c000000e0e7810 */ /* 0x000fe20007ffe0ff */
[----:B------:R-:W-:-:S03]  /*02b0*/  FADD R15, R8, 1 ;  /* 0x3f800000080f7421 */ /* 0x000fc60000000000 */
[----:B-1----:R-:W-:Y:S01]  /*02c0*/  LOP3.LUT R9, R14, 0xff800000, RZ, 0xc0, !PT ;  /* 0xff8000000e097812 */ /* 0x002fe200078ec0ff */
[----:B------:R-:W-:Y:S01]  /*02d0*/  HFMA2.MMA R14, -RZ, RZ, 1.625, 0 ;  /* 0x3e800000ff0e7435 */ /* 0x000fe200000001ff */
[----:B----4-:R-:W-:Y:S01]  /*02e0*/  @!P4 FMUL R7, R7, R7 ;  /* 0x000000070707c220 */ /* 0x010fe20000400000 */
[----:B------:R-:W-:Y:S02]  /*02f0*/  FSETP.GT.AND P1, PT, R15, 8.50705917302346158658e+37, PT ;  /* 0x7e8000000f00780b */ /* 0x000fe40003f24000 */
[----:B--2---:R-:W-:Y:S01]  /*0300*/  IADD3 R11, -R9, 0x40800000, RZ ;  /* 0x40800000090b7810 */ /* 0x004fe20007ffe1ff */
[----:B------:R-:W-:Y:S01]  /*0310*/  FADD.FTZ.RZ R8, R7, 1 ;  /* 0x3f80000007087421 */ /* 0x000fe2000001c000 */
[----:B------:R-:W-:Y:S02]  /*0320*/  IADD3 R10, R6, -R9, RZ ;  /* 0x80000009060a7210 */ /* 0x000fe40007ffe0ff */
[----:B------:R-:W-:Y:S01]  /*0330*/  FSETP.NEU.AND P4, PT, R4, 1, PT ;  /* 0x3f8000000400780b */ /* 0x000fe20003f8d000 */
[----:B---3--:R-:W-:Y:S01]  /*0340*/  @!P2 FMUL R12, R12, R12 ;  /* 0x0000000c0c0ca220 */ /* 0x008fe20000400000 */
[----:B------:R-:W-:Y:S01]  /*0350*/  IADD3 R8, R8, -0x3f400000, RZ ;  /* 0xc0c0000008087810 */ /* 0x000fe20007ffe0ff */
[----:B------:R-:W-:Y:S01]  /*0360*/  FFMA.FTZ R11, R11, R14, -1 ;  /* 0xbf8000000b0b7423 */ /* 0x000fe2000001000e */
[----:B------:R-:W-:Y:S01]  /*0370*/  FSEL R18, R14, 1, P1 ;  /* 0x3f8000000e127808 */ /* 0x000fe20000800000 */
[----:B------:R-:W-:Y:S01]  /*0380*/  FADD R16, R12, 1 ;  /* 0x3f8000000c107421 */ /* 0x000fe20000000000 */
[----:B------:R-:W-:Y:S01]  /*0390*/  LOP3.LUT R8, R8, 0xff800000, RZ, 0xc0, !PT ;  /* 0xff80000008087812 */ /* 0x000fe200078ec0ff */
[----:B------:R-:W-:Y:S01]  /*03a0*/  FADD R10, R10, R11 ;  /* 0x0000000b0a0a7221 */ /* 0x000fe20000000000 */
[----:B------:R-:W-:Y:S01]  /*03b0*/  @P1 FMUL R15, R15, 0.25 ;  /* 0x3e8000000f0f1820 */ /* 0x000fe20000400000 */
[----:B------:R-:W-:Y:S01]  /*03c0*/  FADD R11, -R4, 1 ;  /* 0x3f800000040b7421 */ /* 0x000fe20000000100 */
[----:B------:R-:W-:Y:S01]  /*03d0*/  IADD3 R13, -R8, 0x40800000, RZ ;  /* 0x40800000080d7810 */ /* 0x000fe20007ffe1ff */
[----:B------:R-:W-:Y:S01]  /*03e0*/  FFMA.FTZ R17, R10, -R19, 0.10546888411045074463 ;  /* 0x3dd800120a117423 */ /* 0x000fe20000010813 */
[----:B------:R-:W-:-:S02]  /*03f0*/  FSETP.GT.AND P2, PT, R16, 8.50705917302346158658e+37, PT ;  /* 0x7e8000001000780b */ /* 0x000fc40003f44000 */
[----:B------:R-:W-:Y:S01]  /*0400*/  IADD3 R12, R7, -R8, RZ ;  /* 0x80000008070c7210 */ /* 0x000fe20007ffe0ff */
[----:B------:R-:W-:Y:S01]  /*0410*/  FFMA.FTZ R13, R13, R14, -1 ;  /* 0xbf8000000d0d7423 */ /* 0x000fe2000001000e */
[----:B------:R-:W-:Y:S01]  /*0420*/  FFMA.FTZ R17, R10, R17, -0.13229703903198242188 ;  /* 0xbe0778e00a117423 */ /* 0x000fe20000010011 */
[----:B------:R-:W1:Y:S01]  /*0430*/  MUFU.RCP R15, R15 ;  /* 0x0000000f000f7308 */ /* 0x000e620000001000 */
[----:B------:R-:W-:Y:S01]  /*0440*/  I2FP.F32.S32 R8, R8 ;  /* 0x0000000800087245 */ /* 0x000fe20000201400 */
[----:B------:R-:W-:Y:S01]  /*0450*/  FADD R12, R12, R13 ;  /* 0x0000000d0c0c7221 */ /* 0x000fe20000000000 */
[----:B------:R-:W-:Y:S01]  /*0460*/  FFMA.FTZ R17, R10, R17, 0.14491446316242218018 ;  /* 0x3e1464750a117423 */ /* 0x000fe20000010011 */
[----:B------:R-:W-:Y:S01]  /*0470*/  FMUL R13, R11, 0.75 ;  /* 0x3f4000000b0d7820 */ /* 0x000fe20000400000 */
[----:B------:R-:W-:Y:S01]  /*0480*/  I2FP.F32.S32 R9, R9 ;  /* 0x0000000900097245 */ /* 0x000fe20000201400 */
[----:B------:R-:W-:Y:S01]  /*0490*/  FFMA.FTZ R19, R12, -R19, 0.10546888411045074463 ;  /* 0x3dd800120c137423 */ /* 0x000fe20000010813 */
[----:B------:R-:W-:Y:S01]  /*04a0*/  FMUL R8, R8, 1.1920928955078125e-07 ;  /* 0x3400000008087820 */ /* 0x000fe20000400000 */
[----:B------:R-:W-:Y:S01]  /*04b0*/  @P2 FMUL R16, R16, 0.25 ;  /* 0x3e80000010102820 */ /* 0x000fe20000400000 */
[----:B------:R-:W-:Y:S01]  /*04c0*/  FFMA R13, R4, 0.25, R13 ;  /* 0x3e800000040d7823 */ /* 0x000fe2000000000d */
[C---:B------:R-:W-:Y:S01]  /*04d0*/  FFMA.FTZ R19, R12.reuse, R19, -0.13229703903198242188 ;  /* 0xbe0778e00c137423 */ /* 0x040fe20000010013 */
[----:B------:R-:W-:Y:S01]  /*04e0*/  FADD R4, -R5, 1 ;  /* 0x3f80000005047421 */ /* 0x000fe20000000100 */
[----:B------:R-:W-:Y:S01]  /*04f0*/  FMUL R9, R9, 1.1920928955078125e-07 ;  /* 0x3400000009097820 */ /* 0x000fe20000400000 */
[----:B------:R-:W-:Y:S01]  /*0500*/  ISETP.GE.U32.AND P1, PT, R7, 0x7f800000, PT ;  /* 0x7f8000000700780c */ /* 0x000fe20003f26070 */
[----:B------:R-:W-:Y:S01]  /*0510*/  FFMA.FTZ R21, R12, R19, 0.14491446316242218018 ;  /* 0x3e1464750c157423 */ /* 0x000fe20000010013 */
[----:B------:R-:W2:Y:S01]  /*0520*/  MUFU.RCP R16, R16 ;  /* 0x0000001000107308 */ /* 0x000ea20000001000 */
[----:B------:R-:W-:Y:S01]  /*0530*/  FFMA.FTZ R19, R10, R17, -0.16641564667224884033 ;  /* 0xbe2a68dd0a137423 */ /* 0x000fe20000010011 */
[----:B------:R-:W-:Y:S01]  /*0540*/  FSEL R17, R14, 1, P2 ;  /* 0x3f8000000e117808 */ /* 0x000fe20001000000 */
[----:B------:R-:W-:Y:S01]  /*0550*/  FFMA.FTZ R21, R12, R21, -0.16641564667224884033 ;  /* 0xbe2a68dd0c157423 */ /* 0x000fe20000010015 */
[----:B-1----:R-:W-:Y:S01]  /*0560*/  FMUL R15, R15, R18 ;  /* 0x000000120f0f7220 */ /* 0x002fe20000400000 */
[----:B------:R-:W-:Y:S01]  /*0570*/  FFMA.FTZ R19, R10, R19, 0.19988867640495300293 ;  /* 0x3e4caf9e0a137423 */ /* 0x000fe20000010013 */
[----:B------:R-:W-:Y:S01]  /*0580*/  FMUL R20, R4, 0.75 ;  /* 0x3f40000004147820 */ /* 0x000fe20000400000 */
[----:B------:R-:W-:Y:S01]  /*0590*/  FFMA.FTZ R21, R12, R21, 0.19988867640495300293 ;  /* 0x3e4caf9e0c157423 */ /* 0x000fe20000010015 */
[----:B------:R-:W-:Y:S01]  /*05a0*/  @P4 FADD R15, -R15, 1 ;  /* 0x3f8000000f0f4421 */ /* 0x000fe20000000100 */
[----:B------:R-:W-:Y:S01]  /*05b0*/  FFMA.FTZ R19, R10, R19, -0.25000196695327758789 ;  /* 0xbe8000420a137423 */ /* 0x000fe20000010013 */
[----:B------:R-:W-:Y:S01]  /*05c0*/  ISETP.GE.U32.AND P4, PT, R6, 0x7f800000, PT ;  /* 0x7f8000000600780c */ /* 0x000fe20003f86070 */
[----:B------:R-:W-:Y:S01]  /*05d0*/  FFMA.FTZ R21, R12, R21, -0.25000196695327758789 ;  /* 0xbe8000420c157423 */ /* 0x000fe20000010015 */
[----:B------:R-:W-:Y:S01]  /*05e0*/  FADD R15, -R15, 1 ;  /* 0x3f8000000f0f7421 */ /* 0x000fe20000000100 */
[----:B------:R-:W-:Y:S01]  /*05f0*/  FFMA.FTZ R19, R10, R19, 0.33333510160446166992 ;  /* 0x3eaaaae60a137423 */ /* 0x000fe20000010013 */
[----:B------:R-:W-:Y:S01]  /*0600*/  FFMA R5, R5, 0.25, R20 ;  /* 0x3e80000005057823 */ /* 0x000fe20000000014 */
[----:B--2---:R-:W-:Y:S01]  /*0610*/  FMUL R16, R16, R17 ;  /* 0x0000001110107220 */ /* 0x004fe20000400000 */
[----:B------:R-:W-:Y:S01]  /*0620*/  FFMA.FTZ R21, R12, R21, 0.33333510160446166992 ;  /* 0x3eaaaae60c157423 */ /* 0x000fe20000010015 */
[----:B------:R-:W-:Y:S01]  /*0630*/  FFMA.FTZ R19, R10, R19, -0.5 ;  /* 0xbf0000000a137423 */ /* 0x000fe20000010013 */
[----:B------:R-:W-:Y:S01]  /*0640*/  FMUL R14, R15, R15 ;  /* 0x0000000f0f0e7220 */ /* 0x000fe20000400000 */
[----:B------:R-:W-:Y:S01]  /*0650*/  @P3 FADD R16, -R16, 1 ;  /* 0x3f80000010103421 */ /* 0x000fe20000000100 */
[----:B------:R-:W-:Y:S01]  /*0660*/  FFMA.FTZ R21, R12, R21, -0.5 ;  /* 0xbf0000000c157423 */ /* 0x000fe20000010015 */
[----:B------:R-:W-:Y:S01]  /*0670*/  FMUL R19, R10, R19 ;  /* 0x000000130a137220 */ /* 0x000fe20000400000 */
[----:B------:R-:W-:Y:S01]  /*0680*/  FSETP.GT.AND P3, PT, R2, RZ, PT ;  /* 0x000000ff0200720b */ /* 0x000fe20003f64000 */
[----:B------:R-:W-:Y:S01]  /*0690*/  FADD R16, -R16, 1 ;  /* 0x3f80000010107421 */ /* 0x000fe20000000100 */
[----:B------:R-:W-:Y:S01]  /*06a0*/  FMUL R21, R12, R21 ;  /* 0x000000150c157220 */ /* 0x000fe20000400000 */
[----:B------:R-:W-:Y:S01]  /*06b0*/  FFMA.FTZ R10, R10, R19, R10 ;  /* 0x000000130a0a7223 */ /* 0x000fe2000001000a */
[----:B------:R-:W-:Y:S01]  /*06c0*/  FSETP.GT.AND P2, PT, R3, RZ, PT ;  /* 0x000000ff0300720b */ /* 0x000fe20003f44000 */
[----:B------:R-:W-:Y:S01]  /*06d0*/  FMUL R16, R16, R16 ;  /* 0x0000001010107220 */ /* 0x000fe20000400000 */
[----:B------:R-:W-:Y:S01]  /*06e0*/  FFMA.FTZ R21, R12, R21, R12 ;  /* 0x000000150c157223 */ /* 0x000fe2000001000c */
[----:B------:R-:W-:Y:S01]  /*06f0*/  FMUL R13, R13, R14 ;  /* 0x0000000e0d0d7220 */ /* 0x000fe20000400000 */
[----:B------:R-:W-:Y:S01]  /*0700*/  FSEL R12, R2, RZ, !P3 ;  /* 0x000000ff020c7208 */ /* 0x000fe20005800000 */
[----:B------:R-:W-:Y:S01]  /*0710*/  FMUL R5, R5, R16 ;  /* 0x0000001005057220 */ /* 0x000fe20000400000 */
[----:B------:R-:W-:Y:S01]  /*0720*/  FFMA.FTZ R8, R8, 0.69314718246459960938, R21 ;  /* 0x3f31721808087823 */ /* 0x000fe20000010015 */
[----:B------:R-:W-:Y:S01]  /*0730*/  FSEL R15, R3, RZ, !P2 ;  /* 0x000000ff030f7208 */ /* 0x000fe20005000000 */
[----:B------:R-:W-:Y:S01]  /*0740*/  FFMA.FTZ R9, R9, 0.69314718246459960938, R10 ;  /* 0x3f31721809097823 */ /* 0x000fe2000001000a */
[----:B------:R-:W-:Y:S06]  /*0750*/  @!P4 BRA `(.L_x_1) ;  /* 0x000000000014c947 */ /* 0x000fec0003800000 */
[C---:B------:R-:W-:Y:S02]  /*0760*/  ISETP.GE.AND P2, PT, R6.reuse, -0x407fffff, PT ;  /* 0xbf8000010600780c */ /* 0x040fe40003f46270 */
[----:B------:R-:W-:-:S11]  /*0770*/  FSETP.NEU.AND P3, PT, R6, RZ, PT ;  /* 0x000000ff0600720b */ /* 0x000fd60003f6d000 */
[----:B------:R-:W-:-:S05]  /*0780*/  @P2 MOV R17, 0x7f800000 ;  /* 0x7f80000000112802 */ /* 0x000fca0000000f00 */
[----:B------:R-:W-:-:S05]  /*0790*/  @P2 FFMA.FTZ R9, R6, R17, +INF ;  /* 0x7f80000006092423 */ /* 0x000fca0000010011 */
[----:B------:R-:W-:-:S07]  /*07a0*/  FSEL R9, R9, -RZ, P3 ;  /* 0x800000ff09097208 */ /* 0x000fce0001800000 */
.L_x_1:
[----:B------:R-:W-:Y:S05]  /*07b0*/  BSYNC B0 ;  /* 0x0000000000007941 */ /* 0x000fea0003800000 */
.L_x_0:
[----:B------:R-:W-:Y:S04]  /*07c0*/  BSSY B0, `(.L_x_2) ;  /* 0x0000007000007945 */ /* 0x000fe80003800000 */
[----:B------:R-:W-:Y:S05]  /*07d0*/  @!P1 BRA `(.L_x_3) ;  /* 0x0000000000149947 */ /* 0x000fea0003800000 */
[C---:B------:R-:W-:Y:S02]  /*07e0*/  ISETP.GE.AND P1, PT, R7.reuse, -0x407fffff, PT ;  /* 0xbf8000010700780c */ /* 0x040fe40003f26270 */
[----:B------:R-:W-:-:S11]  /*07f0*/  FSETP.NEU.AND P2, PT, R7, RZ, PT ;  /* 0x000000ff0700720b */ /* 0x000fd60003f4d000 */
[----:B------:R-:W-:-:S05]  /*0800*/  @P1 MOV R6, 0x7f800000 ;  /* 0x7f80000000061802 */ /* 0x000fca0000000f00 */
[----:B------:R-:W-:-:S05]  /*0810*/  @P1 FFMA.FTZ R8, R7, R6, +INF ;  /* 0x7f80000007081423 */ /* 0x000fca0000010006 */
[----:B------:R-:W-:-:S07]  /*0820*/  FSEL R8, R8, -RZ, P2 ;  /* 0x800000ff08087208 */ /* 0x000fce0001000000 */
.L_x_3:
[----:B------:R-:W-:Y:S05]  /*0830*/  BSYNC B0 ;  /* 0x0000000000007941 */ /* 0x000fea0003800000 */
.L_x_2:
[----:B------:R-:W-:Y:S01]  /*0840*/  FADD R12, R12, -R9 ;  /* 0x800000090c0c7221 */ /* 0x000fe20000000000 */
[----:B------:R-:W-:Y:S01]  /*0850*/  ULDC.64 UR6, c[0x0][0x220] ;  /* 0x0000880000067ab9 */ /* 0x000fe20000000a00 */
[----:B------:R-:W-:Y:S01]  /*0860*/  FADD R15, R15, -R8 ;  /* 0x800000080f0f7221 */ /* 0x000fe20000000000 */
[----:B------:R-:W-:Y:S01]  /*0870*/  SHF.R.S32.HI R7, RZ, 0x1f, R0 ;  /* 0x0000001fff077819 */ /* 0x000fe20000011400 */
[----:B------:R-:W-:Y:S01]  /*0880*/  FFMA R12, R11, R2, -R12 ;  /* 0x000000020b0c7223 */ /* 0x000fe2000000080c */
[----:B------:R-:W-:Y:S01]  /*0890*/  LEA R6, P1, R0, UR6, 0x2 ;  /* 0x0000000600067c11 */ /* 0x000fe2000f8210ff */
[----:B------:R-:W-:Y:S02]  /*08a0*/  FFMA R4, R4, R3, -R15 ;  /* 0x0000000304047223 */ /* 0x000fe4000000080f */
[----:B------:R-:W-:Y:S01]  /*08b0*/  FMUL R12, R13, R12 ;  /* 0x0000000c0d0c7220 */ /* 0x000fe20000400000 */
[----:B------:R-:W-:Y:S01]  /*08c0*/  LEA.HI.X R7, R0, UR7, R7, 0x2, P1 ;  /* 0x0000000700077c11 */ /* 0x000fe200088f1407 */
[----:B------:R-:W-:Y:S01]  /*08d0*/  FMUL R13, R5, R4 ;  /* 0x00000004050d7220 */ /* 0x000fe20000400000 */
[----:B------:R-:W-:Y:S07]  /*08e0*/  @P0 EXIT ;  /* 0x000000000000094d */ /* 0x000fee0003800000 */
[----:B------:R-:W-:Y:S01]  /*08f0*/  STG.E.64 desc[UR4][R6.64], R12 ;  /* 0x0000000c06007986 */ /* 0x000fe2000c101b04 */
[----:B------:R-:W-:Y:S05]  /*0900*/  EXIT ;  /* 0x000000000000794d */ /* 0x000fea0003800000 */
.L_x_4:
[----:B------:R-:W-:-:S00]  /*0910*/  BRA `(.L_x_4) ;  /* 0xfffffffc00fc7947 */ /* 0x000fc0000383ffff */
[----:B------:R-:W-:-:S00]  /*0920*/  NOP ;  /* 0x0000000000007918 */ /* 0x000fc00000000000 */
        /* <DEDUP_REMOVED lines=13> */
.L_x_5:


//--------------------- .nv.global.init           --------------------------
	.section	.nv.global.init,"aw",@progbits
.nv.global.init:
	.type		_$_str,@object
	.size		_$_str,(.L_0 - _$_str)
_$_str:
        /*0000*/ 	.byte	0x5f, 0x5f, 0x43, 0x55, 0x44, 0x41, 0x5f, 0x46, 0x54, 0x5a, 0x00
.L_0:


//--------------------- .nv.constant0.triton_poi_fused_add_binary_cross_entropy_with_logits_eq_mul_pow_rsub_sigmoid_where_0 --------------------------
	.section	.nv.constant0.triton_poi_fused_add_binary_cross_entropy_with_logits_eq_mul_pow_rsub_sigmoid_where_0,"a",@progbits
	.sectionflags	@""
	.align	4
.nv.constant0.triton_poi_fused_add_binary_cross_entropy_with_logits_eq_mul_pow_rsub_sigmoid_where_0:
	.zero		556
